	.headerflags	@"EF_CUDA_TEXMODE_UNIFIED EF_CUDA_64BIT_ADDRESS EF_CUDA_ACCELERATORS EF_CUDA_SM90 EF_CUDA_VIRTUAL_SM(EF_CUDA_SM90)"
	.elftype	@"ET_EXEC"


//--------------------- .nv.info                  --------------------------
	.section	.nv.info,"",@"SHT_CUDA_INFO"
	.align	4


	//----- nvinfo : EIATTR_REGCOUNT
	.align		4
        /*0000*/ 	.byte	0x04, 0x2f
        /*0002*/ 	.short	(.L_1 - .L_0)
	.align		4
.L_0:
        /*0004*/ 	.word	index@(triton_poi_fused_add_10)
        /*0008*/ 	.word	0x0000001a


	//----- nvinfo : EIATTR_MIN_STACK_SIZE
	.align		4
.L_1:
        /*000c*/ 	.byte	0x04, 0x12
        /*000e*/ 	.short	(.L_3 - .L_2)
	.align		4
.L_2:
        /*0010*/ 	.word	index@(triton_poi_fused_add_10)
        /*0014*/ 	.word	0x00000000


	//----- nvinfo : EIATTR_FRAME_SIZE
	.align		4
.L_3:
        /*0018*/ 	.byte	0x04, 0x11
        /*001a*/ 	.short	(.L_5 - .L_4)
	.align		4
.L_4:
        /*001c*/ 	.word	index@(triton_poi_fused_add_10)
        /*0020*/ 	.word	0x00000000


	//----- nvinfo : EIATTR_MIN_STACK_SIZE
	.align		4
.L_5:
        /*0024*/ 	.byte	0x04, 0x12
        /*0026*/ 	.short	(.L_7 - .L_6)
	.align		4
.L_6:
        /*0028*/ 	.word	index@(triton_poi_fused_add_10)
        /*002c*/ 	.word	0x00000000
.L_7:


//--------------------- .nv.info.triton_poi_fused_add_10 --------------------------
	.section	.nv.info.triton_poi_fused_add_10,"",@"SHT_CUDA_INFO"
	.sectionflags	@""
	.align	4


	//----- nvinfo : EIATTR_CUDA_API_VERSION
	.align		4
        /*0000*/ 	.byte	0x04, 0x37
        /*0002*/ 	.short	(.L_9 - .L_8)
.L_8:
        /*0004*/ 	.word	0x0000007c


	//----- nvinfo : EIATTR_KPARAM_INFO
	.align		4
.L_9:
        /*0008*/ 	.byte	0x04, 0x17
        /*000a*/ 	.short	(.L_11 - .L_10)
.L_10:
        /*000c*/ 	.word	0x00000000
        /*0010*/ 	.short	0x0005
        /*0012*/ 	.short	0x0024
        /*0014*/ 	.byte	0x00, 0xf0, 0x11, 0x00


	//----- nvinfo : EIATTR_KPARAM_INFO
	.align		4
.L_11:
        /*0018*/ 	.byte	0x04, 0x17
        /*001a*/ 	.short	(.L_13 - .L_12)
.L_12:
        /*001c*/ 	.word	0x00000000
        /*0020*/ 	.short	0x0004
        /*0022*/ 	.short	0x0020
        /*0024*/ 	.byte	0x00, 0xf0, 0x11, 0x00


	//----- nvinfo : EIATTR_KPARAM_INFO
	.align		4
.L_13:
        /*0028*/ 	.byte	0x04, 0x17
        /*002a*/ 	.short	(.L_15 - .L_14)
.L_14:
        /*002c*/ 	.word	0x00000000
        /*0030*/ 	.short	0x0003
        /*0032*/ 	.short	0x0018
        /*0034*/ 	.byte	0x00, 0xf4, 0x21, 0x00


	//----- nvinfo : EIATTR_KPARAM_INFO
	.align		4
.L_15:
        /*0038*/ 	.byte	0x04, 0x17
        /*003a*/ 	.short	(.L_17 - .L_16)
.L_16:
        /*003c*/ 	.word	0x00000000
        /*0040*/ 	.short	0x0002
        /*0042*/ 	.short	0x0010
        /*0044*/ 	.byte	0x00, 0xf4, 0x21, 0x00


	//----- nvinfo : EIATTR_KPARAM_INFO
	.align		4
.L_17:
        /*0048*/ 	.byte	0x04, 0x17
        /*004a*/ 	.short	(.L_19 - .L_18)
.L_18:
        /*004c*/ 	.word	0x00000000
        /*0050*/ 	.short	0x0001
        /*0052*/ 	.short	0x0008
        /*0054*/ 	.byte	0x00, 0xf4, 0x21, 0x00


	//----- nvinfo : EIATTR_KPARAM_INFO
	.align		4
.L_19:
        /*0058*/ 	.byte	0x04, 0x17
        /*005a*/ 	.short	(.L_21 - .L_20)
.L_20:
        /*005c*/ 	.word	0x00000000
        /*0060*/ 	.short	0x0000
        /*0062*/ 	.short	0x0000
        /*0064*/ 	.byte	0x00, 0xf4, 0x21, 0x00


	//----- nvinfo : EIATTR_SPARSE_MMA_MASK
	.align		4
.L_21:
        /*0068*/ 	.byte	0x03, 0x50
        /*006a*/ 	.short	0x0000


	//----- nvinfo : EIATTR_MAXREG_COUNT
	.align		4
        /*006c*/ 	.byte	0x03, 0x1b
        /*006e*/ 	.short	0x00ff


	//----- nvinfo : EIATTR_EXIT_INSTR_OFFSETS
	.align		4
        /*0070*/ 	.byte	0x04, 0x1c
        /*0072*/ 	.short	(.L_23 - .L_22)


	//   ....[0]....
.L_22:
        /*0074*/ 	.word	0x000003e0


	//   ....[1]....
        /*0078*/ 	.word	0x00000450


	//----- nvinfo : EIATTR_REQNTID
	.align		4
.L_23:
        /*007c*/ 	.byte	0x04, 0x10
        /*007e*/ 	.short	(.L_25 - .L_24)
.L_24:
        /*0080*/ 	.word	0x00000080
        /*0084*/ 	.word	0x00000001
        /*0088*/ 	.word	0x00000001


	//----- nvinfo : EIATTR_CBANK_PARAM_SIZE
	.align		4
.L_25:
        /*008c*/ 	.byte	0x03, 0x19
        /*008e*/ 	.short	0x0028


	//----- nvinfo : EIATTR_PARAM_CBANK
	.align		4
        /*0090*/ 	.byte	0x04, 0x0a
        /*0092*/ 	.short	(.L_27 - .L_26)
	.align		4
.L_26:
        /*0094*/ 	.word	index@(.nv.constant0.triton_poi_fused_add_10)
        /*0098*/ 	.short	0x0210
        /*009a*/ 	.short	0x0028


	//----- nvinfo : EIATTR_SW_WAR
	.align		4
.L_27:
        /*009c*/ 	.byte	0x04, 0x36
        /*009e*/ 	.short	(.L_29 - .L_28)
.L_28:
        /*00a0*/ 	.word	0x00000008
.L_29:


//--------------------- .nv.callgraph             --------------------------
	.section	.nv.callgraph,"",@"SHT_CUDA_CALLGRAPH"
	.align	4
	.sectionentsize	8
	.align		4
        /*0000*/ 	.word	0x00000000
	.align		4
        /*0004*/ 	.word	0xffffffff
	.align		4
        /*0008*/ 	.word	0x00000000
	.align		4
        /*000c*/ 	.word	0xfffffffe
	.align		4
        /*0010*/ 	.word	0x00000000
	.align		4
        /*0014*/ 	.word	0xfffffffd
	.align		4
        /*0018*/ 	.word	0x00000000
	.align		4
        /*001c*/ 	.word	0xfffffffc


//--------------------- .text.triton_poi_fused_add_10 --------------------------
	.section	.text.triton_poi_fused_add_10,"ax",@progbits
	.sectionflags	@"SHF_BARRIERS=1"
	.align	128
        .global         triton_poi_fused_add_10
        .type           triton_poi_fused_add_10,@function
        .size           triton_poi_fused_add_10,(.L_x_1 - triton_poi_fused_add_10)
        .other          triton_poi_fused_add_10,@"STO_CUDA_ENTRY STV_DEFAULT"
triton_poi_fused_add_10:
.text.triton_poi_fused_add_10:
[----:B------:R-:W0:Y:S01]  /*0000*/  LDC R1, c[0x0][0x28] ;  /* 0x00000a00ff017b82 */ /* 0x000e220000000800 */
[----:B------:R-:W1:Y:S07]  /*0010*/  S2R R16, SR_CTAID.X ;  /* 0x0000000000107919 */ /* 0x000e6e0000002500 */
[----:B------:R-:W2:Y:S01]  /*0020*/  LDC.64 R2, c[0x0][0x210] ;  /* 0x00008400ff027b82 */ /* 0x000ea20000000a00 */
[----:B------:R-:W-:Y:S01]  /*0030*/  CS2R R6, SRZ ;  /* 0x0000000000067805 */ /* 0x000fe2000001ff00 */
[----:B------:R-:W-:Y:S01]  /*0040*/  ULDC.64 UR6, c[0x0][0x208] ;  /* 0x0000820000067ab9 */ /* 0x000fe20000000a00 */
[----:B------:R-:W3:Y:S01]  /*0050*/  S2R R0, SR_TID.X ;  /* 0x0000000000007919 */ /* 0x000ee20000002100 */
[----:B------:R-:W4:Y:S04]  /*0060*/  S2R R18, SR_CTAID.Y ;  /* 0x0000000000127919 */ /* 0x000f280000002600 */
[----:B------:R-:W5:Y:S08]  /*0070*/  LDC.64 R10, c[0x0][0x218] ;  /* 0x00008600ff0a7b82 */ /* 0x000f700000000a00 */
[----:B------:R-:W2:Y:S01]  /*0080*/  LDC.64 R8, c[0x0][0x220] ;  /* 0x00008800ff087b82 */ /* 0x000ea20000000a00 */
[----:B-1----:R-:W-:-:S02]  /*0090*/  IMAD.SHL.U32 R16, R16, 0x20, RZ ;  /* 0x0000002010107824 */ /* 0x002fc400078e00ff */
[----:B---3--:R-:W-:Y:S01]  /*00a0*/  IMAD.SHL.U32 R19, R0, 0x4, RZ ;  /* 0x0000000400137824 */ /* 0x008fe200078e00ff */
[----:B------:R-:W-:Y:S01]  /*00b0*/  SHF.R.U32.HI R17, RZ, 0x3, R0 ;  /* 0x00000003ff117819 */ /* 0x000fe20000011600 */
[----:B----4-:R-:W-:-:S03]  /*00c0*/  IMAD.SHL.U32 R18, R18, 0x10, RZ ;  /* 0x0000001012127824 */ /* 0x010fc600078e00ff */
[----:B------:R-:W-:Y:S02]  /*00d0*/  LOP3.LUT R5, R16, 0x1c, R19, 0xf8, !PT ;  /* 0x0000001c10057812 */ /* 0x000fe400078ef813 */
[----:B------:R-:W-:Y:S02]  /*00e0*/  SGXT.U32 R17, R17, 0x4 ;  /* 0x000000041111781a */ /* 0x000fe40000000000 */
[----:B------:R-:W-:Y:S02]  /*00f0*/  ISETP.GE.AND P0, PT, R5, 0x40, PT ;  /* 0x000000400500780c */ /* 0x000fe40003f06270 */
[----:B------:R-:W-:-:S04]  /*0100*/  LOP3.LUT R4, R18, R17, RZ, 0xfc, !PT ;  /* 0x0000001112047212 */ /* 0x000fc800078efcff */
[C---:B------:R-:W-:Y:S01]  /*0110*/  ISETP.LT.AND P0, PT, R4.reuse, 0x10, !P0 ;  /* 0x000000100400780c */ /* 0x040fe20004701270 */
[----:B------:R-:W-:Y:S01]  /*0120*/  IMAD R23, R4, 0x40, R5 ;  /* 0x0000004004177824 */ /* 0x000fe200078e0205 */
[----:B------:R-:W-:-:S03]  /*0130*/  CS2R R4, SRZ ;  /* 0x0000000000047805 */ /* 0x000fc6000001ff00 */
[----:B-----5:R-:W-:Y:S01]  /*0140*/  IMAD.WIDE R20, R23, 0x4, R10 ;  /* 0x0000000417147825 */ /* 0x020fe200078e020a */
[----:B------:R-:W-:-:S03]  /*0150*/  CS2R R10, SRZ ;  /* 0x00000000000a7805 */ /* 0x000fc6000001ff00 */
[----:B--2---:R-:W-:-:S04]  /*0160*/  IMAD.WIDE R2, R23, 0x4, R2 ;  /* 0x0000000417027825 */ /* 0x004fc800078e0202 */
[----:B0-----:R-:W-:Y:S01]  /*0170*/  IMAD.WIDE R22, R23, 0x4, R8 ;  /* 0x0000000417167825 */ /* 0x001fe200078e0208 */
[----:B------:R-:W-:Y:S02]  /*0180*/  CS2R R8, SRZ ;  /* 0x0000000000087805 */ /* 0x000fe4000001ff00 */
[----:B------:R-:W-:Y:S02]  /*0190*/  CS2R R12, SRZ ;  /* 0x00000000000c7805 */ /* 0x000fe4000001ff00 */
[----:B------:R-:W-:Y:S01]  /*01a0*/  CS2R R14, SRZ ;  /* 0x00000000000e7805 */ /* 0x000fe2000001ff00 */
[----:B------:R0:W2:Y:S04]  /*01b0*/  @P0 LDG.E.EL.128 R4, desc[UR6][R20.64] ;  /* 0x0000000614040981 */ /* 0x0000a8000c2e1d00 */
[----:B------:R-:W2:Y:S04]  /*01c0*/  @P0 LDG.E.EL.128 R8, desc[UR6][R22.64] ;  /* 0x0000000616080981 */ /* 0x000ea8000c2e1d00 */
[----:B------:R1:W3:Y:S01]  /*01d0*/  @P0 LDG.E.EL.128 R12, desc[UR6][R2.64] ;  /* 0x00000006020c0981 */ /* 0x0002e2000c2e1d00 */
[----:B------:R-:W4:Y:S01]  /*01e0*/  S2UR UR5, SR_CgaCtaId ;  /* 0x00000000000579c3 */ /* 0x000f220000008800 */
[----:B0-----:R-:W-:Y:S01]  /*01f0*/  IMAD.SHL.U32 R20, R0, 0x40, RZ ;  /* 0x0000004000147824 */ /* 0x001fe200078e00ff */
[----:B------:R-:W-:Y:S01]  /*0200*/  UMOV UR4, 0x400 ;  /* 0x0000040000047882 */ /* 0x000fe20000000000 */
[----:B------:R-:W-:-:S02]  /*0210*/  LOP3.LUT R18, R18, 0xc, R19, 0xf8, !PT ;  /* 0x0000000c12127812 */ /* 0x000fc400078ef813 */
[----:B------:R-:W-:Y:S02]  /*0220*/  SHF.R.U32.HI R21, RZ, 0x2, R0 ;  /* 0x00000002ff157819 */ /* 0x000fe40000011600 */
[----:B------:R-:W-:Y:S02]  /*0230*/  LOP3.LUT R20, R20, 0x1c0, RZ, 0xc0, !PT ;  /* 0x000001c014147812 */ /* 0x000fe400078ec0ff */
[----:B------:R-:W-:Y:S02]  /*0240*/  SGXT.U32 R21, R21, 0x5 ;  /* 0x000000051515781a */ /* 0x000fe40000000000 */
[----:B------:R-:W-:Y:S02]  /*0250*/  LOP3.LUT R17, R20, R17, RZ, 0xfc, !PT ;  /* 0x0000001114117212 */ /* 0x000fe400078efcff */
[----:B-1----:R-:W-:-:S04]  /*0260*/  LOP3.LUT R3, R16, R21, RZ, 0xfc, !PT ;  /* 0x0000001510037212 */ /* 0x002fc800078efcff */
[----:B------:R-:W-:-:S04]  /*0270*/  ISETP.GE.AND P0, PT, R3, 0x40, PT ;  /* 0x000000400300780c */ /* 0x000fc80003f06270 */
[----:B------:R-:W-:Y:S01]  /*0280*/  ISETP.LT.AND P0, PT, R18, 0x10, !P0 ;  /* 0x000000101200780c */ /* 0x000fe20004701270 */
[----:B----4-:R-:W-:-:S06]  /*0290*/  UPRMT UR4, UR5, 0x654, UR4 ;  /* 0x0000065405047896 */ /* 0x010fcc0008000004 */
[----:B------:R-:W-:-:S04]  /*02a0*/  VIADD R20, R20, UR4 ;  /* 0x0000000414147c36 */ /* 0x000fc80008000000 */
[----:B------:R-:W-:Y:S02]  /*02b0*/  IMAD R19, R17, 0x4, R20 ;  /* 0x0000000411137824 */ /* 0x000fe400078e0214 */
[----:B--2---:R-:W-:Y:S01]  /*02c0*/  FADD R17, R8, R4 ;  /* 0x0000000408117221 */ /* 0x004fe20000000000 */
[----:B------:R-:W-:Y:S01]  /*02d0*/  FADD R2, R9, R5 ;  /* 0x0000000509027221 */ /* 0x000fe20000000000 */
[----:B------:R-:W-:Y:S01]  /*02e0*/  FADD R5, R10, R6 ;  /* 0x000000060a057221 */ /* 0x000fe20000000000 */
[----:B------:R-:W-:Y:S01]  /*02f0*/  FADD R4, R11, R7 ;  /* 0x000000070b047221 */ /* 0x000fe20000000000 */
[----:B---3--:R-:W-:Y:S01]  /*0300*/  FADD R12, R17, R12 ;  /* 0x0000000c110c7221 */ /* 0x008fe20000000000 */
[----:B------:R-:W-:Y:S01]  /*0310*/  FADD R2, R2, R13 ;  /* 0x0000000d02027221 */ /* 0x000fe20000000000 */
[----:B------:R-:W-:Y:S01]  /*0320*/  FADD R5, R5, R14 ;  /* 0x0000000e05057221 */ /* 0x000fe20000000000 */
[----:B------:R-:W-:Y:S01]  /*0330*/  FADD R4, R4, R15 ;  /* 0x0000000f04047221 */ /* 0x000fe20000000000 */
[C---:B------:R-:W-:Y:S01]  /*0340*/  LOP3.LUT R6, R0.reuse, 0x7c, RZ, 0xc0, !PT ;  /* 0x0000007c00067812 */ /* 0x040fe200078ec0ff */
[----:B------:R0:W-:Y:S01]  /*0350*/  STS [R19], R12 ;  /* 0x0000000c13007388 */ /* 0x0001e20000000800 */
[----:B------:R-:W-:-:S02]  /*0360*/  IMAD.SHL.U32 R0, R0, 0x10, RZ ;  /* 0x0000001000007824 */ /* 0x000fc400078e00ff */
[----:B------:R-:W-:Y:S01]  /*0370*/  LEA R6, R6, UR4, 0x2 ;  /* 0x0000000406067c11 */ /* 0x000fe2000f8e10ff */
[----:B------:R0:W-:Y:S02]  /*0380*/  STS [R19+0x50], R2 ;  /* 0x0000500213007388 */ /* 0x0001e40000000800 */
[----:B------:R-:W-:Y:S02]  /*0390*/  LOP3.LUT R7, R0, 0x7f0, RZ, 0xc0, !PT ;  /* 0x000007f000077812 */ /* 0x000fe400078ec0ff */
[----:B------:R0:W-:Y:S03]  /*03a0*/  STS [R19+0xa0], R5 ;  /* 0x0000a00513007388 */ /* 0x0001e60000000800 */
[----:B------:R-:W-:Y:S01]  /*03b0*/  IMAD.IADD R6, R6, 0x1, R7 ;  /* 0x0000000106067824 */ /* 0x000fe200078e0207 */
[----:B------:R0:W-:Y:S01]  /*03c0*/  STS [R19+0xf0], R4 ;  /* 0x0000f00413007388 */ /* 0x0001e20000000800 */
[----:B------:R-:W-:Y:S06]  /*03d0*/  BAR.SYNC.DEFER_BLOCKING 0x0 ;  /* 0x0000000000007b1d */ /* 0x000fec0000010000 */
[----:B0-----:R-:W-:Y:S05]  /*03e0*/  @!P0 EXIT ;  /* 0x000000000000894d */ /* 0x001fea0003800000 */
[----:B------:R-:W0:Y:S01]  /*03f0*/  LDS.128 R4, [R6] ;  /* 0x0000000006047984 */ /* 0x000e220000000c00 */
[----:B------:R-:W1:Y:S01]  /*0400*/  LDC.64 R8, c[0x0][0x228] ;  /* 0x00008a00ff087b82 */ /* 0x000e620000000a00 */
[----:B------:R-:W-:-:S04]  /*0410*/  IMAD R3, R18, 0x10, R3 ;  /* 0x0000001012037824 */ /* 0x000fc800078e0203 */
[----:B------:R-:W-:-:S04]  /*0420*/  IMAD.SHL.U32 R3, R3, 0x4, RZ ;  /* 0x0000000403037824 */ /* 0x000fc800078e00ff */
[----:B-1----:R-:W-:-:S05]  /*0430*/  IMAD.WIDE R2, R3, 0x4, R8 ;  /* 0x0000000403027825 */ /* 0x002fca00078e0208 */
[----:B0-----:R-:W-:Y:S01]  /*0440*/  STG.E.128 desc[UR6][R2.64], R4 ;  /* 0x0000000402007986 */ /* 0x001fe2000c101d06 */
[----:B------:R-:W-:Y:S05]  /*0450*/  EXIT ;  /* 0x000000000000794d */ /* 0x000fea0003800000 */
.L_x_0:
[----:B------:R-:W-:-:S00]  /*0460*/  BRA `(.L_x_0) ;  /* 0xfffffffc00fc7947 */ /* 0x000fc0000383ffff */
[----:B------:R-:W-:-:S00]  /*0470*/  NOP ;  /* 0x0000000000007918 */ /* 0x000fc00000000000 */
        /* <DEDUP_REMOVED lines=8> */
.L_x_1:


//--------------------- .nv.shared.triton_poi_fused_add_10 --------------------------
	.section	.nv.shared.triton_poi_fused_add_10,"aw",@nobits
	.sectionflags	@""
	.align	16
	.zero		1024


//--------------------- .nv.constant0.triton_poi_fused_add_10 --------------------------
	.section	.nv.constant0.triton_poi_fused_add_10,"a",@progbits
	.sectionflags	@""
	.align	4
.nv.constant0.triton_poi_fused_add_10:
	.zero		568
